//
// Generated by NVIDIA NVVM Compiler
//
// Compiler Build ID: CL-36424714
// Cuda compilation tools, release 13.0, V13.0.88
// Based on NVVM 20.0.0
//

.version 9.0
.target sm_100
.address_size 64

	// .globl	_Z22Multiplica_Matrices_SMPfS_S_ii
// _ZZ22Multiplica_Matrices_SMPfS_S_iiE2As has been demoted
// _ZZ22Multiplica_Matrices_SMPfS_S_iiE2Bs has been demoted

.visible .entry _Z22Multiplica_Matrices_SMPfS_S_ii(
	.param .u64 .ptr .align 1 _Z22Multiplica_Matrices_SMPfS_S_ii_param_0,
	.param .u64 .ptr .align 1 _Z22Multiplica_Matrices_SMPfS_S_ii_param_1,
	.param .u64 .ptr .align 1 _Z22Multiplica_Matrices_SMPfS_S_ii_param_2,
	.param .u32 _Z22Multiplica_Matrices_SMPfS_S_ii_param_3,
	.param .u32 _Z22Multiplica_Matrices_SMPfS_S_ii_param_4
)
{
	.reg .pred 	%p<6>;
	.reg .b32 	%r<76>;
	.reg .b32 	%f<85>;
	.reg .b64 	%rd<23>;
	// demoted variable
	.shared .align 4 .b8 _ZZ22Multiplica_Matrices_SMPfS_S_iiE2As[64];
	// demoted variable
	.shared .align 4 .b8 _ZZ22Multiplica_Matrices_SMPfS_S_iiE2Bs[64];
	ld.param.u64 	%rd5, [_Z22Multiplica_Matrices_SMPfS_S_ii_param_1];
	ld.param.u64 	%rd6, [_Z22Multiplica_Matrices_SMPfS_S_ii_param_2];
	ld.param.u32 	%r36, [_Z22Multiplica_Matrices_SMPfS_S_ii_param_4];
	cvta.to.global.u64 	%rd1, %rd6;
	cvta.to.global.u64 	%rd2, %rd5;
	mov.u32 	%r37, %ctaid.x;
	mov.u32 	%r1, %ctaid.y;
	mov.u32 	%r2, %tid.x;
	mov.u32 	%r3, %tid.y;
	shl.b32 	%r4, %r36, 2;
	mul.lo.s32 	%r5, %r4, %r1;
	add.s32 	%r6, %r5, %r36;
	shl.b32 	%r7, %r37, 2;
	setp.lt.s32 	%p1, %r36, 1;
	mov.f32 	%f84, 0f00000000;
	@%p1 bra 	$L__BB0_7;
	mul.lo.s32 	%r8, %r36, %r3;
	shl.b32 	%r38, %r3, 4;
	mov.u32 	%r39, _ZZ22Multiplica_Matrices_SMPfS_S_iiE2As;
	add.s32 	%r9, %r39, %r38;
	shl.b32 	%r40, %r2, 2;
	add.s32 	%r10, %r9, %r40;
	mov.u32 	%r41, _ZZ22Multiplica_Matrices_SMPfS_S_iiE2Bs;
	add.s32 	%r42, %r41, %r38;
	add.s32 	%r11, %r42, %r40;
	add.s32 	%r43, %r5, 4;
	max.s32 	%r44, %r6, %r43;
	not.b32 	%r45, %r5;
	add.s32 	%r12, %r44, %r45;
	and.b32  	%r46, %r12, 12;
	setp.eq.s32 	%p2, %r46, 12;
	mov.f32 	%f84, 0f00000000;
	mov.u32 	%r71, %r7;
	mov.u32 	%r72, %r5;
	@%p2 bra 	$L__BB0_4;
	add.s32 	%r47, %r2, %r8;
	add.s32 	%r68, %r47, %r7;
	shl.b32 	%r48, %r1, 2;
	add.s32 	%r49, %r3, %r48;
	mad.lo.s32 	%r67, %r36, %r49, %r2;
	shr.u32 	%r50, %r12, 2;
	add.s32 	%r51, %r50, 1;
	and.b32  	%r52, %r51, 3;
	neg.s32 	%r66, %r52;
	mov.f32 	%f84, 0f00000000;
	mov.u32 	%r71, %r7;
	mov.u32 	%r72, %r5;
$L__BB0_3:
	.pragma "nounroll";
	mul.wide.s32 	%rd7, %r68, 4;
	add.s64 	%rd8, %rd1, %rd7;
	mul.wide.s32 	%rd9, %r67, 4;
	add.s64 	%rd10, %rd2, %rd9;
	ld.global.f32 	%f12, [%rd10];
	st.shared.f32 	[%r10], %f12;
	ld.global.f32 	%f13, [%rd8];
	st.shared.f32 	[%r11], %f13;
	bar.sync 	0;
	ld.shared.f32 	%f14, [%r9];
	add.s32 	%r55, %r41, %r40;
	ld.shared.f32 	%f15, [%r55];
	fma.rn.f32 	%f16, %f14, %f15, %f84;
	ld.shared.f32 	%f17, [%r9+4];
	ld.shared.f32 	%f18, [%r55+16];
	fma.rn.f32 	%f19, %f17, %f18, %f16;
	ld.shared.f32 	%f20, [%r9+8];
	ld.shared.f32 	%f21, [%r55+32];
	fma.rn.f32 	%f22, %f20, %f21, %f19;
	ld.shared.f32 	%f23, [%r9+12];
	ld.shared.f32 	%f24, [%r55+48];
	fma.rn.f32 	%f84, %f23, %f24, %f22;
	bar.sync 	0;
	add.s32 	%r72, %r72, 4;
	add.s32 	%r71, %r71, %r4;
	add.s32 	%r68, %r68, %r4;
	add.s32 	%r67, %r67, 4;
	add.s32 	%r66, %r66, 1;
	setp.ne.s32 	%p3, %r66, 0;
	@%p3 bra 	$L__BB0_3;
$L__BB0_4:
	setp.lt.u32 	%p4, %r12, 12;
	@%p4 bra 	$L__BB0_7;
	add.s32 	%r56, %r2, %r71;
	add.s32 	%r74, %r56, %r8;
	add.s64 	%rd3, %rd2, 32;
	add.s32 	%r57, %r2, %r72;
	add.s32 	%r73, %r57, %r8;
	mul.wide.s32 	%rd15, %r4, 4;
$L__BB0_6:
	mul.wide.s32 	%rd11, %r73, 4;
	add.s64 	%rd12, %rd3, %rd11;
	ld.global.f32 	%f25, [%rd12+-32];
	st.shared.f32 	[%r10], %f25;
	mul.wide.s32 	%rd13, %r74, 4;
	add.s64 	%rd14, %rd1, %rd13;
	ld.global.f32 	%f26, [%rd14];
	st.shared.f32 	[%r11], %f26;
	bar.sync 	0;
	ld.shared.f32 	%f27, [%r9];
	add.s32 	%r61, %r41, %r40;
	ld.shared.f32 	%f28, [%r61];
	fma.rn.f32 	%f29, %f27, %f28, %f84;
	ld.shared.f32 	%f30, [%r9+4];
	ld.shared.f32 	%f31, [%r61+16];
	fma.rn.f32 	%f32, %f30, %f31, %f29;
	ld.shared.f32 	%f33, [%r9+8];
	ld.shared.f32 	%f34, [%r61+32];
	fma.rn.f32 	%f35, %f33, %f34, %f32;
	ld.shared.f32 	%f36, [%r9+12];
	ld.shared.f32 	%f37, [%r61+48];
	fma.rn.f32 	%f38, %f36, %f37, %f35;
	bar.sync 	0;
	ld.global.f32 	%f39, [%rd12+-16];
	st.shared.f32 	[%r10], %f39;
	add.s64 	%rd16, %rd14, %rd15;
	ld.global.f32 	%f40, [%rd16];
	st.shared.f32 	[%r11], %f40;
	bar.sync 	0;
	ld.shared.f32 	%f41, [%r9];
	ld.shared.f32 	%f42, [%r61];
	fma.rn.f32 	%f43, %f41, %f42, %f38;
	ld.shared.f32 	%f44, [%r9+4];
	ld.shared.f32 	%f45, [%r61+16];
	fma.rn.f32 	%f46, %f44, %f45, %f43;
	ld.shared.f32 	%f47, [%r9+8];
	ld.shared.f32 	%f48, [%r61+32];
	fma.rn.f32 	%f49, %f47, %f48, %f46;
	ld.shared.f32 	%f50, [%r9+12];
	ld.shared.f32 	%f51, [%r61+48];
	fma.rn.f32 	%f52, %f50, %f51, %f49;
	bar.sync 	0;
	ld.global.f32 	%f53, [%rd12];
	st.shared.f32 	[%r10], %f53;
	add.s64 	%rd17, %rd16, %rd15;
	ld.global.f32 	%f54, [%rd17];
	st.shared.f32 	[%r11], %f54;
	bar.sync 	0;
	ld.shared.f32 	%f55, [%r9];
	ld.shared.f32 	%f56, [%r61];
	fma.rn.f32 	%f57, %f55, %f56, %f52;
	ld.shared.f32 	%f58, [%r9+4];
	ld.shared.f32 	%f59, [%r61+16];
	fma.rn.f32 	%f60, %f58, %f59, %f57;
	ld.shared.f32 	%f61, [%r9+8];
	ld.shared.f32 	%f62, [%r61+32];
	fma.rn.f32 	%f63, %f61, %f62, %f60;
	ld.shared.f32 	%f64, [%r9+12];
	ld.shared.f32 	%f65, [%r61+48];
	fma.rn.f32 	%f66, %f64, %f65, %f63;
	bar.sync 	0;
	ld.global.f32 	%f67, [%rd12+16];
	st.shared.f32 	[%r10], %f67;
	add.s64 	%rd18, %rd17, %rd15;
	ld.global.f32 	%f68, [%rd18];
	st.shared.f32 	[%r11], %f68;
	bar.sync 	0;
	ld.shared.f32 	%f69, [%r9];
	ld.shared.f32 	%f70, [%r61];
	fma.rn.f32 	%f71, %f69, %f70, %f66;
	ld.shared.f32 	%f72, [%r9+4];
	ld.shared.f32 	%f73, [%r61+16];
	fma.rn.f32 	%f74, %f72, %f73, %f71;
	ld.shared.f32 	%f75, [%r9+8];
	ld.shared.f32 	%f76, [%r61+32];
	fma.rn.f32 	%f77, %f75, %f76, %f74;
	ld.shared.f32 	%f78, [%r9+12];
	ld.shared.f32 	%f79, [%r61+48];
	fma.rn.f32 	%f84, %f78, %f79, %f77;
	bar.sync 	0;
	add.s32 	%r72, %r72, 16;
	shl.b32 	%r62, %r36, 4;
	add.s32 	%r74, %r74, %r62;
	add.s32 	%r73, %r73, 16;
	setp.lt.s32 	%p5, %r72, %r6;
	@%p5 bra 	$L__BB0_6;
$L__BB0_7:
	ld.param.u64 	%rd22, [_Z22Multiplica_Matrices_SMPfS_S_ii_param_0];
	cvta.to.global.u64 	%rd19, %rd22;
	add.s32 	%r63, %r7, %r2;
	mad.lo.s32 	%r64, %r36, %r3, %r63;
	add.s32 	%r65, %r64, %r5;
	mul.wide.s32 	%rd20, %r65, 4;
	add.s64 	%rd21, %rd19, %rd20;
	st.global.f32 	[%rd21], %f84;
	ret;

}


// ===== COMPILED SASS (sm_100) =====

	.target	sm_100

	.elftype	@"ET_EXEC"


//--------------------- .note.nv.tkinfo           --------------------------
	.section	.note.nv.tkinfo,"",@"SHT_NOTE"
	.sectionflags	@"SHF_NOTE_NV_TKINFO"
	.tkinfo
        /*0018*/ 	.word	0x00000002
        /*0030*/ 	.string	""
        /*0030*/ 	.string	"ptxas"
        /*0030*/ 	.string	"Cuda compilation tools, release 13.0, V13.0.88"
        /*0030*/ 	.string	"Build cuda_13.0.r13.0/compiler.36424714_0"
        /*0030*/ 	.string	"-arch sm_100 -m 64 "



//--------------------- .note.nv.cuinfo           --------------------------
	.section	.note.nv.cuinfo,"",@"SHT_NOTE"
	.sectionflags	@"SHF_NOTE_NV_CUINFO"
        /*0018*/ 	.short	0x0002
        /*001a*/ 	.short	0x0064
        /*001c*/ 	.short	0x0082
	.zero		2


//--------------------- .nv.info                  --------------------------
	.section	.nv.info,"",@"SHT_CUDA_INFO"
	.align	4


	//----- nvinfo : EIATTR_REGCOUNT
	.align		4
        /*0000*/ 	.byte	0x04, 0x2f
        /*0002*/ 	.short	(.L_1 - .L_0)
	.align		4
.L_0:
        /*0004*/ 	.word	index@(_Z22Multiplica_Matrices_SMPfS_S_ii)
        /*0008*/ 	.word	0x00000020


	//----- nvinfo : EIATTR_FRAME_SIZE
	.align		4
.L_1:
        /*000c*/ 	.byte	0x04, 0x11
        /*000e*/ 	.short	(.L_3 - .L_2)
	.align		4
.L_2:
        /*0010*/ 	.word	index@(_Z22Multiplica_Matrices_SMPfS_S_ii)
        /*0014*/ 	.word	0x00000000


	//----- nvinfo : EIATTR_MIN_STACK_SIZE
	.align		4
.L_3:
        /*0018*/ 	.byte	0x04, 0x12
        /*001a*/ 	.short	(.L_5 - .L_4)
	.align		4
.L_4:
        /*001c*/ 	.word	index@(_Z22Multiplica_Matrices_SMPfS_S_ii)
        /*0020*/ 	.word	0x00000000
.L_5:


//--------------------- .nv.compat                --------------------------
	.section	.nv.compat,"",@"SHT_CUDA_COMPAT_INFO"
	.align	4
        /*0000*/ 	.byte	0x02, 0x09, 0x00, 0x00, 0x02, 0x02, 0x01, 0x00, 0x02, 0x05, 0x05, 0x00, 0x03, 0x07, 0x01, 0x01
        /*0010*/ 	.byte	0x02, 0x03, 0x00, 0x00, 0x02, 0x06, 0x01, 0x00, 0x04, 0x0b, 0x08, 0x00, 0x09, 0x00, 0x00, 0x00
        /*0020*/ 	.byte	0x00, 0x00, 0x00, 0x00


//--------------------- .nv.info._Z22Multiplica_Matrices_SMPfS_S_ii --------------------------
	.section	.nv.info._Z22Multiplica_Matrices_SMPfS_S_ii,"",@"SHT_CUDA_INFO"
	.sectionflags	@""
	.align	4


	//----- nvinfo : EIATTR_CUDA_API_VERSION
	.align		4
        /*0000*/ 	.byte	0x04, 0x37
        /*0002*/ 	.short	(.L_7 - .L_6)
.L_6:
        /*0004*/ 	.word	0x00000082


	//----- nvinfo : EIATTR_KPARAM_INFO
	.align		4
.L_7:
        /*0008*/ 	.byte	0x04, 0x17
        /*000a*/ 	.short	(.L_9 - .L_8)
.L_8:
        /*000c*/ 	.word	0x00000000
        /*0010*/ 	.short	0x0004
        /*0012*/ 	.short	0x001c
        /*0014*/ 	.byte	0x00, 0xf0, 0x11, 0x00


	//----- nvinfo : EIATTR_KPARAM_INFO
	.align		4
.L_9:
        /*0018*/ 	.byte	0x04, 0x17
        /*001a*/ 	.short	(.L_11 - .L_10)
.L_10:
        /*001c*/ 	.word	0x00000000
        /*0020*/ 	.short	0x0003
        /*0022*/ 	.short	0x0018
        /*0024*/ 	.byte	0x00, 0xf0, 0x11, 0x00


	//----- nvinfo : EIATTR_KPARAM_INFO
	.align		4
.L_11:
        /*0028*/ 	.byte	0x04, 0x17
        /*002a*/ 	.short	(.L_13 - .L_12)
.L_12:
        /*002c*/ 	.word	0x00000000
        /*0030*/ 	.short	0x0002
        /*0032*/ 	.short	0x0010
        /*0034*/ 	.byte	0x00, 0xf5, 0x21, 0x00


	//----- nvinfo : EIATTR_KPARAM_INFO
	.align		4
.L_13:
        /*0038*/ 	.byte	0x04, 0x17
        /*003a*/ 	.short	(.L_15 - .L_14)
.L_14:
        /*003c*/ 	.word	0x00000000
        /*0040*/ 	.short	0x0001
        /*0042*/ 	.short	0x0008
        /*0044*/ 	.byte	0x00, 0xf5, 0x21, 0x00


	//----- nvinfo : EIATTR_KPARAM_INFO
	.align		4
.L_15:
        /*0048*/ 	.byte	0x04, 0x17
        /*004a*/ 	.short	(.L_17 - .L_16)
.L_16:
        /*004c*/ 	.word	0x00000000
        /*0050*/ 	.short	0x0000
        /*0052*/ 	.short	0x0000
        /*0054*/ 	.byte	0x00, 0xf5, 0x21, 0x00


	//----- nvinfo : EIATTR_SPARSE_MMA_MASK
	.align		4
.L_17:
        /*0058*/ 	.byte	0x03, 0x50
        /*005a*/ 	.short	0x0000


	//----- nvinfo : EIATTR_MAXREG_COUNT
	.align		4
        /*005c*/ 	.byte	0x03, 0x1b
        /*005e*/ 	.short	0x00ff


	//----- nvinfo : EIATTR_NUM_BARRIERS
	.align		4
        /*0060*/ 	.byte	0x02, 0x4c
        /*0062*/ 	.byte	0x01
	.zero		1


	//----- nvinfo : EIATTR_MERCURY_ISA_VERSION
	.align		4
        /*0064*/ 	.byte	0x03, 0x5f
        /*0066*/ 	.short	0x0101


	//----- nvinfo : EIATTR_VRC_CTA_INIT_COUNT
	.align		4
        /*0068*/ 	.byte	0x02, 0x4a
	.zero		1
	.zero		1


	//----- nvinfo : EIATTR_EXIT_INSTR_OFFSETS
	.align		4
        /*006c*/ 	.byte	0x04, 0x1c
        /*006e*/ 	.short	(.L_19 - .L_18)


	//   ....[0]....
.L_18:
        /*0070*/ 	.word	0x000009e0


	//----- nvinfo : EIATTR_CBANK_PARAM_SIZE
	.align		4
.L_19:
        /*0074*/ 	.byte	0x03, 0x19
        /*0076*/ 	.short	0x0020


	//----- nvinfo : EIATTR_PARAM_CBANK
	.align		4
        /*0078*/ 	.byte	0x04, 0x0a
        /*007a*/ 	.short	(.L_21 - .L_20)
	.align		4
.L_20:
        /*007c*/ 	.word	index@(.nv.constant0._Z22Multiplica_Matrices_SMPfS_S_ii)
        /*0080*/ 	.short	0x0380
        /*0082*/ 	.short	0x0020


	//----- nvinfo : EIATTR_SW_WAR
	.align		4
.L_21:
        /*0084*/ 	.byte	0x04, 0x36
        /*0086*/ 	.short	(.L_23 - .L_22)
.L_22:
        /*0088*/ 	.word	0x00000008
.L_23:


//--------------------- .nv.callgraph             --------------------------
	.section	.nv.callgraph,"",@"SHT_CUDA_CALLGRAPH"
	.align	4
	.sectionentsize	8
	.align		4
        /*0000*/ 	.word	0x00000000
	.align		4
        /*0004*/ 	.word	0xffffffff
	.align		4
        /*0008*/ 	.word	0x00000000
	.align		4
        /*000c*/ 	.word	0xfffffffe
	.align		4
        /*0010*/ 	.word	0x00000000
	.align		4
        /*0014*/ 	.word	0xfffffffd
	.align		4
        /*0018*/ 	.word	0x00000000
	.align		4
        /*001c*/ 	.word	0xfffffffc


//--------------------- .text._Z22Multiplica_Matrices_SMPfS_S_ii --------------------------
	.section	.text._Z22Multiplica_Matrices_SMPfS_S_ii,"ax",@progbits
	.align	128
        .global         _Z22Multiplica_Matrices_SMPfS_S_ii
        .type           _Z22Multiplica_Matrices_SMPfS_S_ii,@function
        .size           _Z22Multiplica_Matrices_SMPfS_S_ii,(.L_x_5 - _Z22Multiplica_Matrices_SMPfS_S_ii)
        .other          _Z22Multiplica_Matrices_SMPfS_S_ii,@"STO_CUDA_ENTRY STV_DEFAULT"
_Z22Multiplica_Matrices_SMPfS_S_ii:
.text._Z22Multiplica_Matrices_SMPfS_S_ii:
[----:B------:R-:W-:Y:S08]  /*0000*/  LDC R1, c[0x0][0x37c] ;  /* 0x0000df00ff017b82 */ /* 0x000ff00000000800 */
[----:B------:R-:W0:Y:S01]  /*0010*/  LDC R5, c[0x0][0x39c] ;  /* 0x0000e700ff057b82 */ /* 0x000e220000000800 */
[----:B------:R-:W1:Y:S01]  /*0020*/  S2R R11, SR_CTAID.Y ;  /* 0x00000000000b7919 */ /* 0x000e620000002600 */
[----:B------:R-:W2:Y:S01]  /*0030*/  LDCU.64 UR10, c[0x0][0x358] ;  /* 0x00006b00ff0a77ac */ /* 0x000ea20008000a00 */
[----:B------:R-:W-:Y:S01]  /*0040*/  HFMA2 R15, -RZ, RZ, 0, 0 ;  /* 0x00000000ff0f7431 */ /* 0x000fe200000001ff */
[----:B------:R-:W3:Y:S04]  /*0050*/  S2R R3, SR_TID.X ;  /* 0x0000000000037919 */ /* 0x000ee80000002100 */
[----:B------:R-:W4:Y:S01]  /*0060*/  S2UR UR4, SR_CTAID.X ;  /* 0x00000000000479c3 */ /* 0x000f220000002500 */
[----:B------:R-:W0:Y:S02]  /*0070*/  S2R R0, SR_TID.Y ;  /* 0x0000000000007919 */ /* 0x000e240000002200 */
[----:B0-----:R-:W-:-:S02]  /*0080*/  ISETP.GE.AND P0, PT, R5, 0x1, PT ;  /* 0x000000010500780c */ /* 0x001fc40003f06270 */
[----:B------:R-:W-:Y:S01]  /*0090*/  SHF.L.U32 R18, R5, 0x2, RZ ;  /* 0x0000000205127819 */ /* 0x000fe200000006ff */
[----:B----4-:R-:W-:-:S04]  /*00a0*/  USHF.L.U32 UR4, UR4, 0x2, URZ ;  /* 0x0000000204047899 */ /* 0x010fc800080006ff */
[----:B-1----:R-:W-:-:S06]  /*00b0*/  IMAD R2, R18, R11, RZ ;  /* 0x0000000b12027224 */ /* 0x002fcc00078e02ff */
[----:B--23--:R-:W-:Y:S05]  /*00c0*/  @!P0 BRA `(.L_x_0) ;  /* 0x00000008002c8947 */ /* 0x00cfea0003800000 */
[----:B------:R-:W0:Y:S01]  /*00d0*/  S2UR UR7, SR_CgaCtaId ;  /* 0x00000000000779c3 */ /* 0x000e220000008800 */
[C---:B------:R-:W-:Y:S01]  /*00e0*/  IADD3 R7, PT, PT, R2.reuse, R5, RZ ;  /* 0x0000000502077210 */ /* 0x040fe20007ffe0ff */
[----:B------:R-:W-:Y:S01]  /*00f0*/  UMOV UR5, 0x400 ;  /* 0x0000040000057882 */ /* 0x000fe20000000000 */
[----:B------:R-:W-:Y:S01]  /*0100*/  LOP3.LUT R9, RZ, R2, RZ, 0x33, !PT ;  /* 0x00000002ff097212 */ /* 0x000fe200078e33ff */
[----:B------:R-:W-:Y:S01]  /*0110*/  UIADD3 UR6, UPT, UPT, UR5, 0x40, URZ ;  /* 0x0000004005067890 */ /* 0x000fe2000fffe0ff */
[----:B------:R-:W-:Y:S01]  /*0120*/  VIADDMNMX R4, R2, 0x4, R7, !PT ;  /* 0x0000000402047846 */ /* 0x000fe20007800107 */
[----:B------:R-:W-:Y:S01]  /*0130*/  IMAD.MOV.U32 R6, RZ, RZ, R2 ;  /* 0x000000ffff067224 */ /* 0x000fe200078e0002 */
[----:B------:R-:W-:Y:S02]  /*0140*/  MOV R14, UR4 ;  /* 0x00000004000e7c02 */ /* 0x000fe40008000f00 */
[----:B------:R-:W-:Y:S02]  /*0150*/  IADD3 R9, PT, PT, R4, R9, RZ ;  /* 0x0000000904097210 */ /* 0x000fe40007ffe0ff */
[----:B------:R-:W-:-:S02]  /*0160*/  MOV R15, RZ ;  /* 0x000000ff000f7202 */ /* 0x000fc40000000f00 */
[C---:B------:R-:W-:Y:S02]  /*0170*/  LOP3.LUT R4, R9.reuse, 0xc, RZ, 0xc0, !PT ;  /* 0x0000000c09047812 */ /* 0x040fe400078ec0ff */
[----:B------:R-:W-:Y:S02]  /*0180*/  ISETP.GE.U32.AND P0, PT, R9, 0xc, PT ;  /* 0x0000000c0900780c */ /* 0x000fe40003f06070 */
[----:B------:R-:W-:Y:S01]  /*0190*/  ISETP.NE.AND P1, PT, R4, 0xc, PT ;  /* 0x0000000c0400780c */ /* 0x000fe20003f25270 */
[----:B0-----:R-:W-:Y:S02]  /*01a0*/  ULEA UR5, UR7, UR5, 0x18 ;  /* 0x0000000507057291 */ /* 0x001fe4000f8ec0ff */
[----:B------:R-:W-:-:S04]  /*01b0*/  ULEA UR6, UR7, UR6, 0x18 ;  /* 0x0000000607067291 */ /* 0x000fc8000f8ec0ff */
[C---:B------:R-:W-:Y:S02]  /*01c0*/  LEA R4, R0.reuse, UR5, 0x4 ;  /* 0x0000000500047c11 */ /* 0x040fe4000f8e20ff */
[----:B------:R-:W-:Y:S02]  /*01d0*/  LEA R8, R0, UR6, 0x4 ;  /* 0x0000000600087c11 */ /* 0x000fe4000f8e20ff */
[C---:B------:R-:W-:Y:S02]  /*01e0*/  LEA R16, R3.reuse, R4, 0x2 ;  /* 0x0000000403107211 */ /* 0x040fe400078e10ff */
[----:B------:R-:W-:Y:S01]  /*01f0*/  LEA R17, R3, R8, 0x2 ;  /* 0x0000000803117211 */ /* 0x000fe200078e10ff */
[----:B------:R-:W-:Y:S06]  /*0200*/  @!P1 BRA `(.L_x_1) ;  /* 0x0000000000949947 */ /* 0x000fec0003800000 */
[----:B------:R-:W-:Y:S01]  /*0210*/  LEA.HI R9, R9, 0x1, RZ, 0x1e ;  /* 0x0000000109097811 */ /* 0x000fe200078ff0ff */
[-CC-:B------:R-:W-:Y:S01]  /*0220*/  IMAD R25, R0, R5.reuse, R3.reuse ;  /* 0x0000000500197224 */ /* 0x180fe200078e0203 */
[----:B------:R-:W-:Y:S01]  /*0230*/  LEA R8, R11, R0, 0x2 ;  /* 0x000000000b087211 */ /* 0x000fe200078e10ff */
[----:B------:R-:W-:Y:S01]  /*0240*/  IMAD.U32 R14, RZ, RZ, UR4 ;  /* 0x00000004ff0e7e24 */ /* 0x000fe2000f8e00ff */
[----:B------:R-:W-:Y:S02]  /*0250*/  LOP3.LUT R9, R9, 0x3, RZ, 0xc0, !PT ;  /* 0x0000000309097812 */ /* 0x000fe400078ec0ff */
[----:B------:R-:W-:Y:S01]  /*0260*/  MOV R15, RZ ;  /* 0x000000ff000f7202 */ /* 0x000fe20000000f00 */
[----:B------:R-:W-:Y:S01]  /*0270*/  IMAD R23, R8, R5, R3 ;  /* 0x0000000508177224 */ /* 0x000fe200078e0203 */
[----:B------:R-:W-:Y:S02]  /*0280*/  MOV R6, R2 ;  /* 0x0000000200067202 */ /* 0x000fe40000000f00 */
[----:B------:R-:W-:-:S02]  /*0290*/  LEA R19, R3, UR6, 0x2 ;  /* 0x0000000603137c11 */ /* 0x000fc4000f8e10ff */
[----:B------:R-:W-:Y:S02]  /*02a0*/  IADD3 R25, PT, PT, R25, UR4, RZ ;  /* 0x0000000419197c10 */ /* 0x000fe4000fffe0ff */
[----:B------:R-:W-:-:S07]  /*02b0*/  IADD3 R22, PT, PT, -R9, RZ, RZ ;  /* 0x000000ff09167210 */ /* 0x000fce0007ffe1ff */
.L_x_2:
[----:B------:R-:W0:Y:S08]  /*02c0*/  LDC.64 R12, c[0x0][0x388] ;  /* 0x0000e200ff0c7b82 */ /* 0x000e300000000a00 */
[----:B------:R-:W1:Y:S01]  /*02d0*/  LDC.64 R8, c[0x0][0x390] ;  /* 0x0000e400ff087b82 */ /* 0x000e620000000a00 */
[----:B0-----:R-:W-:-:S06]  /*02e0*/  IMAD.WIDE R12, R23, 0x4, R12 ;  /* 0x00000004170c7825 */ /* 0x001fcc00078e020c */
[----:B------:R-:W2:Y:S01]  /*02f0*/  LDG.E R13, desc[UR10][R12.64] ;  /* 0x0000000a0c0d7981 */ /* 0x000ea2000c1e1900 */
[----:B-1----:R-:W-:-:S06]  /*0300*/  IMAD.WIDE R20, R25, 0x4, R8 ;  /* 0x0000000419147825 */ /* 0x002fcc00078e0208 */
[----:B------:R-:W3:Y:S01]  /*0310*/  LDG.E R20, desc[UR10][R20.64] ;  /* 0x0000000a14147981 */ /* 0x000ee2000c1e1900 */
[----:B------:R-:W-:-:S04]  /*0320*/  IADD3 R22, PT, PT, R22, 0x1, RZ ;  /* 0x0000000116167810 */ /* 0x000fc80007ffe0ff */
[----:B------:R-:W-:Y:S01]  /*0330*/  ISETP.NE.AND P1, PT, R22, RZ, PT ;  /* 0x000000ff1600720c */ /* 0x000fe20003f25270 */
[----:B------:R-:W-:Y:S01]  /*0340*/  IMAD.IADD R14, R18, 0x1, R14 ;  /* 0x00000001120e7824 */ /* 0x000fe200078e020e */
[----:B------:R-:W-:Y:S02]  /*0350*/  IADD3 R6, PT, PT, R6, 0x4, RZ ;  /* 0x0000000406067810 */ /* 0x000fe40007ffe0ff */
[----:B------:R-:W-:Y:S02]  /*0360*/  IADD3 R23, PT, PT, R23, 0x4, RZ ;  /* 0x0000000417177810 */ /* 0x000fe40007ffe0ff */
[----:B------:R-:W-:Y:S01]  /*0370*/  IADD3 R25, PT, PT, R18, R25, RZ ;  /* 0x0000001912197210 */ /* 0x000fe20007ffe0ff */
[----:B--2---:R-:W-:Y:S04]  /*0380*/  STS [R16], R13 ;  /* 0x0000000d10007388 */ /* 0x004fe80000000800 */
[----:B---3--:R-:W-:Y:S01]  /*0390*/  STS [R17], R20 ;  /* 0x0000001411007388 */ /* 0x008fe20000000800 */
[----:B------:R-:W-:Y:S06]  /*03a0*/  BAR.SYNC.DEFER_BLOCKING 0x0 ;  /* 0x0000000000007b1d */ /* 0x000fec0000010000 */
[----:B------:R-:W-:Y:S04]  /*03b0*/  LDS R24, [R19] ;  /* 0x0000000013187984 */ /* 0x000fe80000000800 */
[----:B------:R-:W0:Y:S04]  /*03c0*/  LDS.128 R8, [R4] ;  /* 0x0000000004087984 */ /* 0x000e280000000c00 */
[----:B------:R-:W1:Y:S04]  /*03d0*/  LDS R27, [R19+0x10] ;  /* 0x00001000131b7984 */ /* 0x000e680000000800 */
[----:B------:R-:W2:Y:S04]  /*03e0*/  LDS R26, [R19+0x20] ;  /* 0x00002000131a7984 */ /* 0x000ea80000000800 */
[----:B------:R-:W3:Y:S01]  /*03f0*/  LDS R29, [R19+0x30] ;  /* 0x00003000131d7984 */ /* 0x000ee20000000800 */
[----:B0-----:R-:W-:-:S04]  /*0400*/  FFMA R8, R8, R24, R15 ;  /* 0x0000001808087223 */ /* 0x001fc8000000000f */
[----:B-1----:R-:W-:-:S04]  /*0410*/  FFMA R9, R27, R9, R8 ;  /* 0x000000091b097223 */ /* 0x002fc80000000008 */
[----:B--2---:R-:W-:-:S04]  /*0420*/  FFMA R10, R26, R10, R9 ;  /* 0x0000000a1a0a7223 */ /* 0x004fc80000000009 */
[----:B---3--:R-:W-:Y:S01]  /*0430*/  FFMA R15, R29, R11, R10 ;  /* 0x0000000b1d0f7223 */ /* 0x008fe2000000000a */
[----:B------:R-:W-:Y:S06]  /*0440*/  BAR.SYNC.DEFER_BLOCKING 0x0 ;  /* 0x0000000000007b1d */ /* 0x000fec0000010000 */
[----:B------:R-:W-:Y:S05]  /*0450*/  @P1 BRA `(.L_x_2) ;  /* 0xfffffffc00981947 */ /* 0x000fea000383ffff */
.L_x_1:
[----:B------:R-:W-:Y:S05]  /*0460*/  @!P0 BRA `(.L_x_0) ;  /* 0x0000000400448947 */ /* 0x000fea0003800000 */
[----:B------:R-:W0:Y:S01]  /*0470*/  LDCU.64 UR8, c[0x0][0x388] ;  /* 0x00007100ff0877ac */ /* 0x000e220008000a00 */
[C---:B------:R-:W-:Y:S02]  /*0480*/  IADD3 R14, PT, PT, R3.reuse, R14, RZ ;  /* 0x0000000e030e7210 */ /* 0x040fe40007ffe0ff */
[----:B------:R-:W-:Y:S02]  /*0490*/  IADD3 R21, PT, PT, R6, R3, RZ ;  /* 0x0000000306157210 */ /* 0x000fe40007ffe0ff */
[----:B------:R-:W-:Y:S01]  /*04a0*/  LEA R19, R3, UR6, 0x2 ;  /* 0x0000000603137c11 */ /* 0x000fe2000f8e10ff */
[CC--:B------:R-:W-:Y:S02]  /*04b0*/  IMAD R20, R0.reuse, R5.reuse, R14 ;  /* 0x0000000500147224 */ /* 0x0c0fe400078e020e */
[----:B------:R-:W-:Y:S01]  /*04c0*/  IMAD R21, R0, R5, R21 ;  /* 0x0000000500157224 */ /* 0x000fe200078e0215 */
[----:B0-----:R-:W-:-:S04]  /*04d0*/  UIADD3 UR5, UP0, UPT, UR8, 0x20, URZ ;  /* 0x0000002008057890 */ /* 0x001fc8000ff1e0ff */
[----:B------:R-:W-:-:S12]  /*04e0*/  UIADD3.X UR7, UPT, UPT, URZ, UR9, URZ, UP0, !UPT ;  /* 0x00000009ff077290 */ /* 0x000fd800087fe4ff */
.L_x_3:
[----:B------:R-:W0:Y:S01]  /*04f0*/  LDC.64 R12, c[0x0][0x390] ;  /* 0x0000e400ff0c7b82 */ /* 0x000e220000000a00 */
[----:B------:R-:W-:Y:S01]  /*0500*/  MOV R22, UR5 ;  /* 0x0000000500167c02 */ /* 0x000fe20008000f00 */
[----:B------:R-:W-:-:S04]  /*0510*/  IMAD.U32 R23, RZ, RZ, UR7 ;  /* 0x00000007ff177e24 */ /* 0x000fc8000f8e00ff */
[----:B------:R-:W-:-:S05]  /*0520*/  IMAD.WIDE R22, R21, 0x4, R22 ;  /* 0x0000000415167825 */ /* 0x000fca00078e0216 */
[----:B------:R-:W2:Y:S01]  /*0530*/  LDG.E R27, desc[UR10][R22.64+-0x20] ;  /* 0xffffe00a161b7981 */ /* 0x000ea2000c1e1900 */
[----:B0-----:R-:W-:-:S05]  /*0540*/  IMAD.WIDE R12, R20, 0x4, R12 ;  /* 0x00000004140c7825 */ /* 0x001fca00078e020c */
[----:B------:R-:W3:Y:S01]  /*0550*/  LDG.E R14, desc[UR10][R12.64] ;  /* 0x0000000a0c0e7981 */ /* 0x000ee2000c1e1900 */
[----:B------:R-:W-:-:S03]  /*0560*/  IMAD.WIDE R24, R18, 0x4, R12 ;  /* 0x0000000412187825 */ /* 0x000fc600078e020c */
[----:B--2---:R-:W-:Y:S04]  /*0570*/  STS [R16], R27 ;  /* 0x0000001b10007388 */ /* 0x004fe80000000800 */
[----:B---3--:R-:W-:Y:S01]  /*0580*/  STS [R17], R14 ;  /* 0x0000000e11007388 */ /* 0x008fe20000000800 */
[----:B------:R-:W-:Y:S06]  /*0590*/  BAR.SYNC.DEFER_BLOCKING 0x0 ;  /* 0x0000000000007b1d */ /* 0x000fec0000010000 */
[----:B------:R-:W-:Y:S04]  /*05a0*/  LDS R26, [R19] ;  /* 0x00000000131a7984 */ /* 0x000fe80000000800 */
[----:B------:R-:W0:Y:S04]  /*05b0*/  LDS.128 R8, [R4] ;  /* 0x0000000004087984 */ /* 0x000e280000000c00 */
[----:B------:R-:W1:Y:S04]  /*05c0*/  LDS R29, [R19+0x10] ;  /* 0x00001000131d7984 */ /* 0x000e680000000800 */
[----:B------:R-:W2:Y:S01]  /*05d0*/  LDS R28, [R19+0x20] ;  /* 0x00002000131c7984 */ /* 0x000ea20000000800 */
[----:B0-----:R-:W-:-:S03]  /*05e0*/  FFMA R26, R8, R26, R15 ;  /* 0x0000001a081a7223 */ /* 0x001fc6000000000f */
[----:B------:R-:W0:Y:S01]  /*05f0*/  LDS R8, [R19+0x30] ;  /* 0x0000300013087984 */ /* 0x000e220000000800 */
[----:B------:R-:W-:Y:S06]  /*0600*/  BAR.SYNC.DEFER_BLOCKING 0x0 ;  /* 0x0000000000007b1d */ /* 0x000fec0000010000 */
[----:B------:R-:W3:Y:S04]  /*0610*/  LDG.E R27, desc[UR10][R22.64+-0x10] ;  /* 0xfffff00a161b7981 */ /* 0x000ee8000c1e1900 */
[----:B------:R-:W4:Y:S01]  /*0620*/  LDG.E R12, desc[UR10][R24.64] ;  /* 0x0000000a180c7981 */ /* 0x000f22000c1e1900 */
[----:B-1----:R-:W-:-:S04]  /*0630*/  FFMA R9, R29, R9, R26 ;  /* 0x000000091d097223 */ /* 0x002fc8000000001a */
[----:B--2---:R-:W-:-:S04]  /*0640*/  FFMA R9, R28, R10, R9 ;  /* 0x0000000a1c097223 */ /* 0x004fc80000000009 */
[----:B0-----:R-:W-:Y:S01]  /*0650*/  FFMA R11, R8, R11, R9 ;  /* 0x0000000b080b7223 */ /* 0x001fe20000000009 */
[----:B------:R-:W-:Y:S01]  /*0660*/  IMAD.WIDE R8, R18, 0x4, R24 ;  /* 0x0000000412087825 */ /* 0x000fe200078e0218 */
[----:B---3--:R-:W-:Y:S04]  /*0670*/  STS [R16], R27 ;  /* 0x0000001b10007388 */ /* 0x008fe80000000800 */
[----:B----4-:R-:W-:Y:S01]  /*0680*/  STS [R17], R12 ;  /* 0x0000000c11007388 */ /* 0x010fe20000000800 */
        /* <DEDUP_REMOVED lines=13> */
[----:B---3--:R0:W-:Y:S04]  /*0760*/  STS [R16], R25 ;  /* 0x0000001910007388 */ /* 0x0081e80000000800 */
[----:B----4-:R-:W-:Y:S01]  /*0770*/  STS [R17], R12 ;  /* 0x0000000c11007388 */ /* 0x010fe20000000800 */
[----:B------:R-:W-:Y:S01]  /*0780*/  BAR.SYNC.DEFER_BLOCKING 0x0 ;  /* 0x0000000000007b1d */ /* 0x000fe20000010000 */
[----:B0-----:R-:W-:-:S05]  /*0790*/  IMAD.WIDE R24, R18, 0x4, R8 ;  /* 0x0000000412187825 */ /* 0x001fca00078e0208 */
[----:B------:R-:W-:Y:S04]  /*07a0*/  LDS R13, [R19] ;  /* 0x00000000130d7984 */ /* 0x000fe80000000800 */
[----:B------:R-:W-:Y:S04]  /*07b0*/  LDS R26, [R19+0x10] ;  /* 0x00001000131a7984 */ /* 0x000fe80000000800 */
[----:B------:R-:W-:Y:S04]  /*07c0*/  LDS R27, [R19+0x20] ;  /* 0x00002000131b7984 */ /* 0x000fe80000000800 */
[----:B------:R-:W-:Y:S04]  /*07d0*/  LDS R28, [R19+0x30] ;  /* 0x00003000131c7984 */ /* 0x000fe80000000800 */
[----:B------:R-:W0:Y:S01]  /*07e0*/  LDS.128 R8, [R4] ;  /* 0x0000000004087984 */ /* 0x000e220000000c00 */
[----:B------:R-:W-:Y:S06]  /*07f0*/  BAR.SYNC.DEFER_BLOCKING 0x0 ;  /* 0x0000000000007b1d */ /* 0x000fec0000010000 */
[----:B------:R-:W2:Y:S04]  /*0800*/  LDG.E R23, desc[UR10][R22.64+0x10] ;  /* 0x0000100a16177981 */ /* 0x000ea8000c1e1900 */
[----:B------:R-:W3:Y:S01]  /*0810*/  LDG.E R24, desc[UR10][R24.64] ;  /* 0x0000000a18187981 */ /* 0x000ee2000c1e1900 */
[----:B0-----:R-:W-:-:S04]  /*0820*/  FFMA R8, R8, R13, R15 ;  /* 0x0000000d08087223 */ /* 0x001fc8000000000f */
[----:B------:R-:W-:Y:S01]  /*0830*/  FFMA R26, R26, R9, R8 ;  /* 0x000000091a1a7223 */ /* 0x000fe20000000008 */
[----:B------:R-:W-:-:S03]  /*0840*/  IADD3 R6, PT, PT, R6, 0x10, RZ ;  /* 0x0000001006067810 */ /* 0x000fc60007ffe0ff */
[----:B------:R-:W-:Y:S01]  /*0850*/  FFMA R27, R27, R10, R26 ;  /* 0x0000000a1b1b7223 */ /* 0x000fe2000000001a */
[----:B------:R-:W-:-:S03]  /*0860*/  ISETP.GE.AND P0, PT, R6, R7, PT ;  /* 0x000000070600720c */ /* 0x000fc60003f06270 */
[----:B------:R-:W-:Y:S01]  /*0870*/  FFMA R11, R28, R11, R27 ;  /* 0x0000000b1c0b7223 */ /* 0x000fe2000000001b */
[----:B------:R-:W-:Y:S02]  /*0880*/  LEA R20, R5, R20, 0x4 ;  /* 0x0000001405147211 */ /* 0x000fe400078e20ff */
[----:B------:R-:W-:Y:S01]  /*0890*/  IADD3 R21, PT, PT, R21, 0x10, RZ ;  /* 0x0000001015157810 */ /* 0x000fe20007ffe0ff */
        /* <DEDUP_REMOVED lines=13> */
[----:B------:R-:W-:Y:S05]  /*0970*/  @!P0 BRA `(.L_x_3) ;  /* 0xfffffff800dc8947 */ /* 0x000fea000383ffff */
.L_x_0:
[----:B------:R-:W0:Y:S01]  /*0980*/  LDC.64 R6, c[0x0][0x380] ;  /* 0x0000e000ff067b82 */ /* 0x000e220000000a00 */
[----:B------:R-:W-:-:S05]  /*0990*/  IADD3 R3, PT, PT, R3, UR4, RZ ;  /* 0x0000000403037c10 */ /* 0x000fca000fffe0ff */
[----:B------:R-:W-:-:S05]  /*09a0*/  IMAD R3, R0, R5, R3 ;  /* 0x0000000500037224 */ /* 0x000fca00078e0203 */
[----:B------:R-:W-:-:S05]  /*09b0*/  IADD3 R3, PT, PT, R2, R3, RZ ;  /* 0x0000000302037210 */ /* 0x000fca0007ffe0ff */
[----:B0-----:R-:W-:-:S05]  /*09c0*/  IMAD.WIDE R2, R3, 0x4, R6 ;  /* 0x0000000403027825 */ /* 0x001fca00078e0206 */
[----:B------:R-:W-:Y:S01]  /*09d0*/  STG.E desc[UR10][R2.64], R15 ;  /* 0x0000000f02007986 */ /* 0x000fe2000c10190a */
[----:B------:R-:W-:Y:S05]  /*09e0*/  EXIT ;  /* 0x000000000000794d */ /* 0x000fea0003800000 */
.L_x_4:
[----:B------:R-:W-:-:S00]  /*09f0*/  BRA `(.L_x_4) ;  /* 0xfffffffc00fc7947 */ /* 0x000fc0000383ffff */
[----:B------:R-:W-:-:S00]  /*0a00*/  NOP ;  /* 0x0000000000007918 */ /* 0x000fc00000000000 */
[----:B------:R-:W-:-:S00]  /*0a10*/  NOP ;  /* 0x0000000000007918 */ /* 0x000fc00000000000 */
[----:B------:R-:W-:-:S00]  /*0a20*/  NOP ;  /* 0x0000000000007918 */ /* 0x000fc00000000000 */
[----:B------:R-:W-:-:S00]  /*0a30*/  NOP ;  /* 0x0000000000007918 */ /* 0x000fc00000000000 */
[----:B------:R-:W-:-:S00]  /*0a40*/  NOP ;  /* 0x0000000000007918 */ /* 0x000fc00000000000 */
[----:B------:R-:W-:-:S00]  /*0a50*/  NOP ;  /* 0x0000000000007918 */ /* 0x000fc00000000000 */
[----:B------:R-:W-:-:S00]  /*0a60*/  NOP ;  /* 0x0000000000007918 */ /* 0x000fc00000000000 */
[----:B------:R-:W-:-:S00]  /*0a70*/  NOP ;  /* 0x0000000000007918 */ /* 0x000fc00000000000 */
.L_x_5:


//--------------------- .nv.shared._Z22Multiplica_Matrices_SMPfS_S_ii --------------------------
	.section	.nv.shared._Z22Multiplica_Matrices_SMPfS_S_ii,"aw",@nobits
	.sectionflags	@""
	.align	4
.nv.shared._Z22Multiplica_Matrices_SMPfS_S_ii:
	.zero		1152


//--------------------- .nv.shared.reserved.0     --------------------------
	.section	.nv.shared.reserved.0,"aw",@nobits
	.weak		__nv_reservedSMEM_offset_0_alias
	.size		__nv_reservedSMEM_offset_0_alias, 0, 64
	.other		__nv_reservedSMEM_offset_0_alias,@"STO_CUDA_RESERVED_SHARED STV_DEFAULT"
__nv_reservedSMEM_offset_0_alias:
	.zero		0
	.zero		64


//--------------------- .nv.constant0._Z22Multiplica_Matrices_SMPfS_S_ii --------------------------
	.section	.nv.constant0._Z22Multiplica_Matrices_SMPfS_S_ii,"a",@progbits
	.sectionflags	@""
	.align	4
.nv.constant0._Z22Multiplica_Matrices_SMPfS_S_ii:
	.zero		928


//--------------------- SYMBOLS --------------------------

	.type		.nv.reservedSmem.offset0,@object
	.size		.nv.reservedSmem.offset0,0x4
	.type		.nv.reservedSmem.cap,@object
	.size		.nv.reservedSmem.cap,0x4
